	.headerflags	@"EF_CUDA_TEXMODE_UNIFIED EF_CUDA_64BIT_ADDRESS EF_CUDA_SM86 EF_CUDA_VIRTUAL_SM(EF_CUDA_SM86)"
	.elftype	@"ET_EXEC"


//--------------------- .nv.info                  --------------------------
	.section	.nv.info,"",@"SHT_CUDA_INFO"
	.align	4


	//----- nvinfo : EIATTR_REGCOUNT
	.align		4
        /*0000*/ 	.byte	0x04, 0x2f
        /*0002*/ 	.short	(.L_1 - .L_0)
	.align		4
.L_0:
        /*0004*/ 	.word	index@(triton_per_fused__to_copy_mean_pow_12)
        /*0008*/ 	.word	0x0000000f


	//----- nvinfo : EIATTR_MIN_STACK_SIZE
	.align		4
.L_1:
        /*000c*/ 	.byte	0x04, 0x12
        /*000e*/ 	.short	(.L_3 - .L_2)
	.align		4
.L_2:
        /*0010*/ 	.word	index@(triton_per_fused__to_copy_mean_pow_12)
        /*0014*/ 	.word	0x00000000


	//----- nvinfo : EIATTR_FRAME_SIZE
	.align		4
.L_3:
        /*0018*/ 	.byte	0x04, 0x11
        /*001a*/ 	.short	(.L_5 - .L_4)
	.align		4
.L_4:
        /*001c*/ 	.word	index@(triton_per_fused__to_copy_mean_pow_12)
        /*0020*/ 	.word	0x00000000


	//----- nvinfo : EIATTR_MIN_STACK_SIZE
	.align		4
.L_5:
        /*0024*/ 	.byte	0x04, 0x12
        /*0026*/ 	.short	(.L_7 - .L_6)
	.align		4
.L_6:
        /*0028*/ 	.word	index@(triton_per_fused__to_copy_mean_pow_12)
        /*002c*/ 	.word	0x00000000
.L_7:


//--------------------- .nv.info.triton_per_fused__to_copy_mean_pow_12 --------------------------
	.section	.nv.info.triton_per_fused__to_copy_mean_pow_12,"",@"SHT_CUDA_INFO"
	.sectionflags	@""
	.align	4


	//----- nvinfo : EIATTR_CUDA_API_VERSION
	.align		4
        /*0000*/ 	.byte	0x04, 0x37
        /*0002*/ 	.short	(.L_9 - .L_8)
.L_8:
        /*0004*/ 	.word	0x0000007c


	//----- nvinfo : EIATTR_SW2861232_WAR
	.align		4
.L_9:
        /*0008*/ 	.byte	0x01, 0x35
	.zero		2


	//----- nvinfo : EIATTR_PARAM_CBANK
	.align		4
        /*000c*/ 	.byte	0x04, 0x0a
        /*000e*/ 	.short	(.L_11 - .L_10)
	.align		4
.L_10:
        /*0010*/ 	.word	index@(.nv.constant0.triton_per_fused__to_copy_mean_pow_12)
        /*0014*/ 	.short	0x0160
        /*0016*/ 	.short	0x0020


	//----- nvinfo : EIATTR_CBANK_PARAM_SIZE
	.align		4
.L_11:
        /*0018*/ 	.byte	0x03, 0x19
        /*001a*/ 	.short	0x0020


	//----- nvinfo : EIATTR_KPARAM_INFO
	.align		4
        /*001c*/ 	.byte	0x04, 0x17
        /*001e*/ 	.short	(.L_13 - .L_12)
.L_12:
        /*0020*/ 	.word	0x00000000
        /*0024*/ 	.short	0x0004
        /*0026*/ 	.short	0x0018
        /*0028*/ 	.byte	0x00, 0xf4, 0x21, 0x00


	//----- nvinfo : EIATTR_KPARAM_INFO
	.align		4
.L_13:
        /*002c*/ 	.byte	0x04, 0x17
        /*002e*/ 	.short	(.L_15 - .L_14)
.L_14:
        /*0030*/ 	.word	0x00000000
        /*0034*/ 	.short	0x0003
        /*0036*/ 	.short	0x0014
        /*0038*/ 	.byte	0x00, 0xf0, 0x11, 0x00


	//----- nvinfo : EIATTR_KPARAM_INFO
	.align		4
.L_15:
        /*003c*/ 	.byte	0x04, 0x17
        /*003e*/ 	.short	(.L_17 - .L_16)
.L_16:
        /*0040*/ 	.word	0x00000000
        /*0044*/ 	.short	0x0002
        /*0046*/ 	.short	0x0010
        /*0048*/ 	.byte	0x00, 0xf0, 0x11, 0x00


	//----- nvinfo : EIATTR_KPARAM_INFO
	.align		4
.L_17:
        /*004c*/ 	.byte	0x04, 0x17
        /*004e*/ 	.short	(.L_19 - .L_18)
.L_18:
        /*0050*/ 	.word	0x00000000
        /*0054*/ 	.short	0x0001
        /*0056*/ 	.short	0x0008
        /*0058*/ 	.byte	0x00, 0xf4, 0x21, 0x00


	//----- nvinfo : EIATTR_KPARAM_INFO
	.align		4
.L_19:
        /*005c*/ 	.byte	0x04, 0x17
        /*005e*/ 	.short	(.L_21 - .L_20)
.L_20:
        /*0060*/ 	.word	0x00000000
        /*0064*/ 	.short	0x0000
        /*0066*/ 	.short	0x0000
        /*0068*/ 	.byte	0x00, 0xf4, 0x21, 0x00


	//----- nvinfo : EIATTR_MAXREG_COUNT
	.align		4
.L_21:
        /*006c*/ 	.byte	0x03, 0x1b
        /*006e*/ 	.short	0x00ff


	//----- nvinfo : EIATTR_COOP_GROUP_MASK_REGIDS
	.align		4
        /*0070*/ 	.byte	0x04, 0x29
        /*0072*/ 	.short	(.L_23 - .L_22)


	//   ....[0]....
.L_22:
        /*0074*/ 	.word	0xffffffff


	//   ....[1]....
        /*0078*/ 	.word	0xffffffff


	//   ....[2]....
        /*007c*/ 	.word	0xffffffff


	//----- nvinfo : EIATTR_COOP_GROUP_INSTR_OFFSETS
	.align		4
.L_23:
        /*0080*/ 	.byte	0x04, 0x28
        /*0082*/ 	.short	(.L_25 - .L_24)


	//   ....[0]....
.L_24:
        /*0084*/ 	.word	0x00000290


	//   ....[1]....
        /*0088*/ 	.word	0x000002b0


	//   ....[2]....
        /*008c*/ 	.word	0x000002d0


	//----- nvinfo : EIATTR_EXIT_INSTR_OFFSETS
	.align		4
.L_25:
        /*0090*/ 	.byte	0x04, 0x1c
        /*0092*/ 	.short	(.L_27 - .L_26)


	//   ....[0]....
.L_26:
        /*0094*/ 	.word	0x00000310


	//   ....[1]....
        /*0098*/ 	.word	0x00000380


	//----- nvinfo : EIATTR_REQNTID
	.align		4
.L_27:
        /*009c*/ 	.byte	0x04, 0x10
        /*009e*/ 	.short	(.L_29 - .L_28)
.L_28:
        /*00a0*/ 	.word	0x00000100
        /*00a4*/ 	.word	0x00000001
        /*00a8*/ 	.word	0x00000001
.L_29:


//--------------------- .nv.callgraph             --------------------------
	.section	.nv.callgraph,"",@"SHT_CUDA_CALLGRAPH"
	.align	4
	.sectionentsize	8
	.align		4
        /*0000*/ 	.word	0x00000000
	.align		4
        /*0004*/ 	.word	0xffffffff
	.align		4
        /*0008*/ 	.word	0x00000000
	.align		4
        /*000c*/ 	.word	0xfffffffe
	.align		4
        /*0010*/ 	.word	0x00000000
	.align		4
        /*0014*/ 	.word	0xfffffffd
	.align		4
        /*0018*/ 	.word	0x00000000
	.align		4
        /*001c*/ 	.word	0xfffffffc


//--------------------- .nv.rel.action            --------------------------
	.section	.nv.rel.action,"",@"SHT_CUDA_RELOCINFO"
	.align	8
	.sectionentsize	8
        /*0000*/ 	.byte	0x73, 0x00, 0x00, 0x00, 0x00, 0x00, 0x00, 0x00, 0x00, 0x00, 0x00, 0x11, 0x25, 0x00, 0x05, 0x36


//--------------------- .nv.constant0.triton_per_fused__to_copy_mean_pow_12 --------------------------
	.section	.nv.constant0.triton_per_fused__to_copy_mean_pow_12,"a",@progbits
	.sectionflags	@""
	.align	4
.nv.constant0.triton_per_fused__to_copy_mean_pow_12:
	.zero		384


//--------------------- .text.triton_per_fused__to_copy_mean_pow_12 --------------------------
	.section	.text.triton_per_fused__to_copy_mean_pow_12,"ax",@progbits
	.sectionflags	@"SHF_BARRIERS=1"
	.sectioninfo	@"SHI_REGISTERS=15"
	.align	128
        .global         triton_per_fused__to_copy_mean_pow_12
        .type           triton_per_fused__to_copy_mean_pow_12,@function
        .size           triton_per_fused__to_copy_mean_pow_12,(.L_x_1 - triton_per_fused__to_copy_mean_pow_12)
        .other          triton_per_fused__to_copy_mean_pow_12,@"STO_CUDA_ENTRY STV_DEFAULT"
triton_per_fused__to_copy_mean_pow_12:
.text.triton_per_fused__to_copy_mean_pow_12:
[----:B------:R-:W-:Y:S02]  /*0000*/  MOV R1, c[0x0][0x28] ;  /* 0x00000a0000017a02 */ /* 0x000fe40000000f00 */
[----:B------:R-:W0:Y:S01]  /*0010*/  S2R R0, SR_TID.X ;  /* 0x0000000000007919 */ /* 0x000e220000002100 */
[----:B------:R-:W-:-:S03]  /*0020*/  ULDC.64 UR4, c[0x0][0x118] ;  /* 0x0000460000047ab9 */ /* 0x000fc60000000a00 */
[----:B------:R-:W1:Y:S01]  /*0030*/  S2R R3, SR_CTAID.X ;  /* 0x0000000000037919 */ /* 0x000e620000002500 */
[----:B0-----:R-:W-:Y:S01]  /*0040*/  SHF.R.U32.HI R2, RZ, 0x3, R0 ;  /* 0x00000003ff027819 */ /* 0x001fe20000011600 */
[----:B-1----:R-:W-:-:S03]  /*0050*/  IMAD.SHL.U32 R3, R3, 0x20, RZ ;  /* 0x0000002003037824 */ /* 0x002fc600078e00ff */
[----:B------:R-:W-:-:S04]  /*0060*/  SGXT.U32 R2, R2, 0x5 ;  /* 0x000000050202781a */ /* 0x000fc80000000000 */
[----:B------:R-:W-:-:S05]  /*0070*/  LOP3.LUT R4, R2, R3, RZ, 0xfc, !PT ;  /* 0x0000000302047212 */ /* 0x000fca00078efcff */
[----:B------:R-:W-:-:S05]  /*0080*/  IMAD.HI R5, R4, 0x2aaaaaab, RZ ;  /* 0x2aaaaaab04057827 */ /* 0x000fca00078e02ff */
[----:B------:R-:W-:-:S04]  /*0090*/  SHF.R.S32.HI R6, RZ, 0x1, R5 ;  /* 0x00000001ff067819 */ /* 0x000fc80000011405 */
[----:B------:R-:W-:Y:S02]  /*00a0*/  LEA.HI R7, R5, R6, RZ, 0x1 ;  /* 0x0000000605077211 */ /* 0x000fe400078f08ff */
[----:B------:R-:W-:-:S03]  /*00b0*/  SHF.L.U32 R5, R0, 0x3, RZ ;  /* 0x0000000300057819 */ /* 0x000fc600000006ff */
[----:B------:R-:W-:Y:S01]  /*00c0*/  IMAD R4, R7, -0xc, R4 ;  /* 0xfffffff407047824 */ /* 0x000fe200078e0204 */
[----:B------:R-:W-:-:S05]  /*00d0*/  LOP3.LUT R5, R5, 0x38, RZ, 0xc0, !PT ;  /* 0x0000003805057812 */ /* 0x000fca00078ec0ff */
[----:B------:R-:W-:Y:S01]  /*00e0*/  IMAD R4, R4, 0x40, R5 ;  /* 0x0000004004047824 */ /* 0x000fe200078e0205 */
[----:B------:R-:W-:-:S03]  /*00f0*/  MOV R5, 0x2 ;  /* 0x0000000200057802 */ /* 0x000fc60000000f00 */
[----:B------:R-:W-:-:S05]  /*0100*/  IMAD R4, R7, 0x900, R4 ;  /* 0x0000090007047824 */ /* 0x000fca00078e0204 */
[----:B------:R-:W-:-:S05]  /*0110*/  IADD3 R4, R4, 0x300, RZ ;  /* 0x0000030004047810 */ /* 0x000fca0007ffe0ff */
[----:B------:R-:W-:-:S06]  /*0120*/  IMAD.WIDE R4, R4, R5, c[0x0][0x160] ;  /* 0x0000580004047625 */ /* 0x000fcc00078e0205 */
[----:B------:R-:W2:Y:S01]  /*0130*/  LDG.E.128 R4, [R4.64] ;  /* 0x0000000404047981 */ /* 0x000ea2000c1e1d00 */
[----:B------:R-:W-:Y:S02]  /*0140*/  LOP3.LUT P0, RZ, R0, 0xe0, RZ, 0xc0, !PT ;  /* 0x000000e000ff7812 */ /* 0x000fe4000780c0ff */
[C---:B--2---:R-:W-:Y:S01]  /*0150*/  PRMT R8, R4.reuse, 0x7632, R8 ;  /* 0x0000763204087816 */ /* 0x044fe20000000008 */
[----:B------:R-:W-:Y:S01]  /*0160*/  IMAD.U32 R10, R5, 0x10000, RZ ;  /* 0x00010000050a7824 */ /* 0x000fe200078e00ff */
[----:B------:R-:W-:Y:S02]  /*0170*/  SHF.L.U32 R9, R4, 0x10, RZ ;  /* 0x0000001004097819 */ /* 0x000fe400000006ff */
[C---:B------:R-:W-:Y:S01]  /*0180*/  PRMT R4, R7.reuse, 0x7632, R4 ;  /* 0x0000763207047816 */ /* 0x040fe20000000004 */
[----:B------:R-:W-:Y:S02]  /*0190*/  IMAD.U32 R8, R8, 0x10000, RZ ;  /* 0x0001000008087824 */ /* 0x000fe400078e00ff */
[----:B------:R-:W-:Y:S01]  /*01a0*/  IMAD.U32 R7, R7, 0x10000, RZ ;  /* 0x0001000007077824 */ /* 0x000fe200078e00ff */
[----:B------:R-:W-:Y:S01]  /*01b0*/  SHF.L.U32 R4, R4, 0x10, RZ ;  /* 0x0000001004047819 */ /* 0x000fe200000006ff */
[----:B------:R-:W-:Y:S01]  /*01c0*/  FMUL R12, R8, R8 ;  /* 0x00000008080c7220 */ /* 0x000fe20000400000 */
[----:B------:R-:W-:-:S03]  /*01d0*/  PRMT R8, R5, 0x7632, R8 ;  /* 0x0000763205087816 */ /* 0x000fc60000000008 */
[----:B------:R-:W-:Y:S01]  /*01e0*/  FFMA R11, R9, R9, R12 ;  /* 0x00000009090b7223 */ /* 0x000fe2000000000c */
[----:B------:R-:W-:Y:S02]  /*01f0*/  SHF.L.U32 R9, R8, 0x10, RZ ;  /* 0x0000001008097819 */ /* 0x000fe400000006ff */
[----:B------:R-:W-:Y:S01]  /*0200*/  PRMT R8, R6, 0x7632, R8 ;  /* 0x0000763206087816 */ /* 0x000fe20000000008 */
[----:B------:R-:W-:Y:S01]  /*0210*/  FFMA R10, R10, R10, R11 ;  /* 0x0000000a0a0a7223 */ /* 0x000fe2000000000b */
[----:B------:R-:W-:Y:S02]  /*0220*/  IMAD.U32 R6, R6, 0x10000, RZ ;  /* 0x0001000006067824 */ /* 0x000fe400078e00ff */
[----:B------:R-:W-:Y:S01]  /*0230*/  SHF.L.U32 R8, R8, 0x10, RZ ;  /* 0x0000001008087819 */ /* 0x000fe200000006ff */
[----:B------:R-:W-:-:S04]  /*0240*/  FFMA R9, R9, R9, R10 ;  /* 0x0000000909097223 */ /* 0x000fc8000000000a */
[----:B------:R-:W-:-:S04]  /*0250*/  FFMA R9, R6, R6, R9 ;  /* 0x0000000606097223 */ /* 0x000fc80000000009 */
[----:B------:R-:W-:-:S04]  /*0260*/  FFMA R8, R8, R8, R9 ;  /* 0x0000000808087223 */ /* 0x000fc80000000009 */
[----:B------:R-:W-:-:S04]  /*0270*/  FFMA R7, R7, R7, R8 ;  /* 0x0000000707077223 */ /* 0x000fc80000000008 */
[----:B------:R-:W-:-:S05]  /*0280*/  FFMA R7, R4, R4, R7 ;  /* 0x0000000404077223 */ /* 0x000fca0000000007 */
[----:B------:R-:W0:Y:S02]  /*0290*/  SHFL.BFLY PT, R4, R7, 0x4, 0x1f ;  /* 0x0c801f0007047f89 */ /* 0x000e2400000e0000 */
[----:B0-----:R-:W-:-:S05]  /*02a0*/  FADD R4, R7, R4 ;  /* 0x0000000407047221 */ /* 0x001fca0000000000 */
[----:B------:R-:W0:Y:S02]  /*02b0*/  SHFL.BFLY PT, R5, R4, 0x2, 0x1f ;  /* 0x0c401f0004057f89 */ /* 0x000e2400000e0000 */
[----:B0-----:R-:W-:-:S05]  /*02c0*/  FADD R5, R4, R5 ;  /* 0x0000000504057221 */ /* 0x001fca0000000000 */
[----:B------:R-:W0:Y:S02]  /*02d0*/  SHFL.BFLY PT, R6, R5, 0x1, 0x1f ;  /* 0x0c201f0005067f89 */ /* 0x000e2400000e0000 */
[----:B0-----:R-:W-:-:S05]  /*02e0*/  FADD R9, R5, R6 ;  /* 0x0000000605097221 */ /* 0x001fca0000000000 */
[----:B------:R0:W-:Y:S04]  /*02f0*/  STS [R2.X4], R9 ;  /* 0x0000000902007388 */ /* 0x0001e80000004800 */
[----:B------:R-:W-:Y:S06]  /*0300*/  BAR.SYNC.DEFER_BLOCKING 0x0 ;  /* 0x0000000000007b1d */ /* 0x000fec0000010000 */
[----:B------:R-:W-:Y:S05]  /*0310*/  @P0 EXIT ;  /* 0x000000000000094d */ /* 0x000fea0003800000 */
[----:B0-----:R-:W-:Y:S02]  /*0320*/  LOP3.LUT R4, R0, 0x1f, RZ, 0xc0, !PT ;  /* 0x0000001f00047812 */ /* 0x001fe400078ec0ff */
[----:B------:R-:W-:-:S02]  /*0330*/  MOV R2, 0x4 ;  /* 0x0000000400027802 */ /* 0x000fc40000000f00 */
[----:B------:R-:W-:Y:S01]  /*0340*/  LOP3.LUT R3, R3, 0x1f, R0, 0xf8, !PT ;  /* 0x0000001f03037812 */ /* 0x000fe200078ef800 */
[----:B------:R-:W0:Y:S04]  /*0350*/  LDS R5, [R4.X4] ;  /* 0x0000000004057984 */ /* 0x000e280000004800 */
[----:B------:R-:W-:-:S05]  /*0360*/  IMAD.WIDE R2, R3, R2, c[0x0][0x168] ;  /* 0x00005a0003027625 */ /* 0x000fca00078e0202 */
[----:B0-----:R-:W-:Y:S01]  /*0370*/  STG.E [R2.64], R5 ;  /* 0x0000000502007986 */ /* 0x001fe2000c101904 */
[----:B------:R-:W-:Y:S05]  /*0380*/  EXIT ;  /* 0x000000000000794d */ /* 0x000fea0003800000 */
.L_x_0:
[----:B------:R-:W-:-:S00]  /*0390*/  BRA `(.L_x_0) ;  /* 0xfffffff000007947 */ /* 0x000fc0000383ffff */
[----:B------:R-:W-:-:S00]  /*03a0*/  NOP ;  /* 0x0000000000007918 */ /* 0x000fc00000000000 */
        /* <DEDUP_REMOVED lines=13> */
.L_x_1:


//--------------------- .nv.shared.triton_per_fused__to_copy_mean_pow_12 --------------------------
	.section	.nv.shared.triton_per_fused__to_copy_mean_pow_12,"aw",@nobits
	.sectionflags	@""
	.align	16
